//
// Generated by NVIDIA NVVM Compiler
//
// Compiler Build ID: CL-36424714
// Cuda compilation tools, release 13.0, V13.0.88
// Based on NVVM 20.0.0
//

.version 9.0
.target sm_100
.address_size 64

	// .globl	_Z30int_short_range_nonherm_kerneliiPdS_S_

.visible .entry _Z30int_short_range_nonherm_kerneliiPdS_S_(
	.param .u32 _Z30int_short_range_nonherm_kerneliiPdS_S__param_0,
	.param .u32 _Z30int_short_range_nonherm_kerneliiPdS_S__param_1,
	.param .u64 .ptr .align 1 _Z30int_short_range_nonherm_kerneliiPdS_S__param_2,
	.param .u64 .ptr .align 1 _Z30int_short_range_nonherm_kerneliiPdS_S__param_3,
	.param .u64 .ptr .align 1 _Z30int_short_range_nonherm_kerneliiPdS_S__param_4
)
{
	.reg .pred 	%p<9>;
	.reg .b32 	%r<42>;
	.reg .b64 	%rd<43>;
	.reg .b64 	%fd<60>;

	ld.param.u32 	%r19, [_Z30int_short_range_nonherm_kerneliiPdS_S__param_0];
	ld.param.u32 	%r20, [_Z30int_short_range_nonherm_kerneliiPdS_S__param_1];
	ld.param.u64 	%rd8, [_Z30int_short_range_nonherm_kerneliiPdS_S__param_3];
	ld.param.u64 	%rd9, [_Z30int_short_range_nonherm_kerneliiPdS_S__param_4];
	cvta.to.global.u64 	%rd1, %rd9;
	cvta.to.global.u64 	%rd2, %rd8;
	mov.u32 	%r21, %ctaid.x;
	mov.u32 	%r22, %ntid.x;
	mov.u32 	%r23, %tid.x;
	mad.lo.s32 	%r36, %r21, %r22, %r23;
	setp.ge.s32 	%p1, %r36, %r19;
	@%p1 bra 	$L__BB0_11;
	setp.lt.s32 	%p2, %r20, 1;
	@%p2 bra 	$L__BB0_11;
	and.b32  	%r2, %r20, 2147483646;
	mul.lo.s32 	%r3, %r19, 6;
	shl.b32 	%r4, %r19, 1;
	mul.wide.s32 	%rd38, %r19, 8;
$L__BB0_3:
	ld.param.u64 	%rd42, [_Z30int_short_range_nonherm_kerneliiPdS_S__param_2];
	cvta.to.global.u64 	%rd10, %rd42;
	mul.wide.s32 	%rd11, %r36, 8;
	add.s64 	%rd12, %rd10, %rd11;
	ld.global.f64 	%fd1, [%rd12];
	mov.b32 	%r37, 0;
$L__BB0_4:
	setp.eq.s32 	%p3, %r20, 1;
	mad.lo.s32 	%r26, %r37, %r19, %r36;
	mul.wide.s32 	%rd13, %r26, 8;
	add.s64 	%rd14, %rd2, %rd13;
	ld.global.f64 	%fd2, [%rd14];
	mul.lo.s32 	%r7, %r20, %r19;
	mul.wide.s32 	%rd3, %r7, 8;
	add.s64 	%rd4, %rd14, %rd3;
	add.s64 	%rd5, %rd4, %rd3;
	add.s64 	%rd6, %rd5, %rd3;
	mov.b32 	%r41, 0;
	@%p3 bra 	$L__BB0_7;
	and.b32  	%r27, %r20, 2147483646;
	neg.s32 	%r40, %r27;
	mul.lo.s32 	%r28, %r7, %r37;
	mad.lo.s32 	%r39, %r28, 3, %r36;
	mov.u32 	%r38, %r36;
$L__BB0_6:
	mul.wide.s32 	%rd15, %r38, 8;
	add.s64 	%rd16, %rd2, %rd15;
	ld.global.f64 	%fd3, [%rd16];
	ld.global.f64 	%fd4, [%rd4];
	add.s64 	%rd17, %rd16, %rd3;
	ld.global.f64 	%fd5, [%rd17];
	mul.f64 	%fd6, %fd3, %fd4;
	mul.f64 	%fd7, %fd2, %fd5;
	sub.f64 	%fd8, %fd6, %fd7;
	mul.f64 	%fd9, %fd1, %fd8;
	mul.wide.s32 	%rd18, %r39, 8;
	add.s64 	%rd19, %rd1, %rd18;
	st.global.f64 	[%rd19], %fd9;
	ld.global.f64 	%fd10, [%rd5];
	add.s64 	%rd20, %rd17, %rd3;
	ld.global.f64 	%fd11, [%rd20];
	mul.f64 	%fd12, %fd3, %fd10;
	mul.f64 	%fd13, %fd2, %fd11;
	sub.f64 	%fd14, %fd12, %fd13;
	mul.f64 	%fd15, %fd1, %fd14;
	mul.wide.s32 	%rd21, %r19, 8;
	add.s64 	%rd22, %rd19, %rd21;
	st.global.f64 	[%rd22], %fd15;
	ld.global.f64 	%fd16, [%rd6];
	add.s64 	%rd23, %rd20, %rd3;
	ld.global.f64 	%fd17, [%rd23];
	mul.f64 	%fd18, %fd3, %fd16;
	mul.f64 	%fd19, %fd2, %fd17;
	sub.f64 	%fd20, %fd18, %fd19;
	mul.f64 	%fd21, %fd1, %fd20;
	add.s64 	%rd24, %rd22, %rd21;
	st.global.f64 	[%rd24], %fd21;
	add.s64 	%rd25, %rd16, %rd21;
	ld.global.f64 	%fd22, [%rd25];
	ld.global.f64 	%fd23, [%rd4];
	add.s64 	%rd26, %rd25, %rd3;
	ld.global.f64 	%fd24, [%rd26];
	mul.f64 	%fd25, %fd22, %fd23;
	mul.f64 	%fd26, %fd2, %fd24;
	sub.f64 	%fd27, %fd25, %fd26;
	mul.f64 	%fd28, %fd1, %fd27;
	add.s64 	%rd27, %rd24, %rd21;
	st.global.f64 	[%rd27], %fd28;
	ld.global.f64 	%fd29, [%rd5];
	add.s64 	%rd28, %rd26, %rd3;
	ld.global.f64 	%fd30, [%rd28];
	mul.f64 	%fd31, %fd22, %fd29;
	mul.f64 	%fd32, %fd2, %fd30;
	sub.f64 	%fd33, %fd31, %fd32;
	mul.f64 	%fd34, %fd1, %fd33;
	add.s64 	%rd29, %rd27, %rd21;
	st.global.f64 	[%rd29], %fd34;
	ld.global.f64 	%fd35, [%rd6];
	add.s64 	%rd30, %rd28, %rd3;
	ld.global.f64 	%fd36, [%rd30];
	mul.f64 	%fd37, %fd22, %fd35;
	mul.f64 	%fd38, %fd2, %fd36;
	sub.f64 	%fd39, %fd37, %fd38;
	mul.f64 	%fd40, %fd1, %fd39;
	add.s64 	%rd31, %rd29, %rd21;
	st.global.f64 	[%rd31], %fd40;
	add.s32 	%r40, %r40, 2;
	add.s32 	%r39, %r39, %r3;
	add.s32 	%r38, %r38, %r4;
	setp.ne.s32 	%p4, %r40, 0;
	mov.u32 	%r41, %r2;
	@%p4 bra 	$L__BB0_6;
$L__BB0_7:
	and.b32  	%r29, %r20, 1;
	setp.eq.b32 	%p5, %r29, 1;
	not.pred 	%p6, %p5;
	@%p6 bra 	$L__BB0_9;
	mad.lo.s32 	%r30, %r41, %r19, %r36;
	mul.wide.s32 	%rd32, %r30, 8;
	add.s64 	%rd33, %rd2, %rd32;
	mad.lo.s32 	%r31, %r37, %r20, %r41;
	mul.lo.s32 	%r32, %r31, %r19;
	ld.global.f64 	%fd41, [%rd33];
	ld.global.f64 	%fd42, [%rd4];
	add.s64 	%rd34, %rd33, %rd3;
	ld.global.f64 	%fd43, [%rd34];
	mad.lo.s32 	%r33, %r32, 3, %r36;
	mul.f64 	%fd44, %fd41, %fd42;
	mul.f64 	%fd45, %fd2, %fd43;
	sub.f64 	%fd46, %fd44, %fd45;
	mul.f64 	%fd47, %fd1, %fd46;
	mul.wide.s32 	%rd35, %r33, 8;
	add.s64 	%rd36, %rd1, %rd35;
	st.global.f64 	[%rd36], %fd47;
	ld.global.f64 	%fd48, [%rd5];
	add.s64 	%rd37, %rd34, %rd3;
	ld.global.f64 	%fd49, [%rd37];
	mul.f64 	%fd50, %fd41, %fd48;
	mul.f64 	%fd51, %fd2, %fd49;
	sub.f64 	%fd52, %fd50, %fd51;
	mul.f64 	%fd53, %fd1, %fd52;
	add.s64 	%rd39, %rd36, %rd38;
	st.global.f64 	[%rd39], %fd53;
	ld.global.f64 	%fd54, [%rd6];
	add.s64 	%rd40, %rd37, %rd3;
	ld.global.f64 	%fd55, [%rd40];
	mul.f64 	%fd56, %fd41, %fd54;
	mul.f64 	%fd57, %fd2, %fd55;
	sub.f64 	%fd58, %fd56, %fd57;
	mul.f64 	%fd59, %fd1, %fd58;
	add.s64 	%rd41, %rd39, %rd38;
	st.global.f64 	[%rd41], %fd59;
$L__BB0_9:
	add.s32 	%r37, %r37, 1;
	setp.ne.s32 	%p7, %r37, %r20;
	@%p7 bra 	$L__BB0_4;
	mov.u32 	%r34, %ntid.x;
	mov.u32 	%r35, %nctaid.x;
	mad.lo.s32 	%r36, %r34, %r35, %r36;
	setp.lt.s32 	%p8, %r36, %r19;
	@%p8 bra 	$L__BB0_3;
$L__BB0_11:
	ret;

}


// ===== COMPILED SASS (sm_100) =====

	.target	sm_100

	.elftype	@"ET_EXEC"


//--------------------- .note.nv.tkinfo           --------------------------
	.section	.note.nv.tkinfo,"",@"SHT_NOTE"
	.sectionflags	@"SHF_NOTE_NV_TKINFO"
	.tkinfo
        /*0018*/ 	.word	0x00000002
        /*0030*/ 	.string	""
        /*0030*/ 	.string	"ptxas"
        /*0030*/ 	.string	"Cuda compilation tools, release 13.0, V13.0.88"
        /*0030*/ 	.string	"Build cuda_13.0.r13.0/compiler.36424714_0"
        /*0030*/ 	.string	"-arch sm_100 -m 64 "



//--------------------- .note.nv.cuinfo           --------------------------
	.section	.note.nv.cuinfo,"",@"SHT_NOTE"
	.sectionflags	@"SHF_NOTE_NV_CUINFO"
        /*0018*/ 	.short	0x0002
        /*001a*/ 	.short	0x0064
        /*001c*/ 	.short	0x0082
	.zero		2


//--------------------- .nv.info                  --------------------------
	.section	.nv.info,"",@"SHT_CUDA_INFO"
	.align	4


	//----- nvinfo : EIATTR_REGCOUNT
	.align		4
        /*0000*/ 	.byte	0x04, 0x2f
        /*0002*/ 	.short	(.L_1 - .L_0)
	.align		4
.L_0:
        /*0004*/ 	.word	index@(_Z30int_short_range_nonherm_kerneliiPdS_S_)
        /*0008*/ 	.word	0x00000028


	//----- nvinfo : EIATTR_FRAME_SIZE
	.align		4
.L_1:
        /*000c*/ 	.byte	0x04, 0x11
        /*000e*/ 	.short	(.L_3 - .L_2)
	.align		4
.L_2:
        /*0010*/ 	.word	index@(_Z30int_short_range_nonherm_kerneliiPdS_S_)
        /*0014*/ 	.word	0x00000000


	//----- nvinfo : EIATTR_MIN_STACK_SIZE
	.align		4
.L_3:
        /*0018*/ 	.byte	0x04, 0x12
        /*001a*/ 	.short	(.L_5 - .L_4)
	.align		4
.L_4:
        /*001c*/ 	.word	index@(_Z30int_short_range_nonherm_kerneliiPdS_S_)
        /*0020*/ 	.word	0x00000000
.L_5:


//--------------------- .nv.compat                --------------------------
	.section	.nv.compat,"",@"SHT_CUDA_COMPAT_INFO"
	.align	4
        /*0000*/ 	.byte	0x02, 0x09, 0x00, 0x00, 0x02, 0x02, 0x01, 0x00, 0x02, 0x05, 0x05, 0x00, 0x03, 0x07, 0x01, 0x01
        /*0010*/ 	.byte	0x02, 0x03, 0x00, 0x00, 0x02, 0x06, 0x01, 0x00, 0x04, 0x0b, 0x08, 0x00, 0x01, 0x00, 0x00, 0x00
        /*0020*/ 	.byte	0x00, 0x00, 0x00, 0x00


//--------------------- .nv.info._Z30int_short_range_nonherm_kerneliiPdS_S_ --------------------------
	.section	.nv.info._Z30int_short_range_nonherm_kerneliiPdS_S_,"",@"SHT_CUDA_INFO"
	.sectionflags	@""
	.align	4


	//----- nvinfo : EIATTR_CUDA_API_VERSION
	.align		4
        /*0000*/ 	.byte	0x04, 0x37
        /*0002*/ 	.short	(.L_7 - .L_6)
.L_6:
        /*0004*/ 	.word	0x00000082


	//----- nvinfo : EIATTR_KPARAM_INFO
	.align		4
.L_7:
        /*0008*/ 	.byte	0x04, 0x17
        /*000a*/ 	.short	(.L_9 - .L_8)
.L_8:
        /*000c*/ 	.word	0x00000000
        /*0010*/ 	.short	0x0004
        /*0012*/ 	.short	0x0018
        /*0014*/ 	.byte	0x00, 0xf5, 0x21, 0x00


	//----- nvinfo : EIATTR_KPARAM_INFO
	.align		4
.L_9:
        /*0018*/ 	.byte	0x04, 0x17
        /*001a*/ 	.short	(.L_11 - .L_10)
.L_10:
        /*001c*/ 	.word	0x00000000
        /*0020*/ 	.short	0x0003
        /*0022*/ 	.short	0x0010
        /*0024*/ 	.byte	0x00, 0xf5, 0x21, 0x00


	//----- nvinfo : EIATTR_KPARAM_INFO
	.align		4
.L_11:
        /*0028*/ 	.byte	0x04, 0x17
        /*002a*/ 	.short	(.L_13 - .L_12)
.L_12:
        /*002c*/ 	.word	0x00000000
        /*0030*/ 	.short	0x0002
        /*0032*/ 	.short	0x0008
        /*0034*/ 	.byte	0x00, 0xf5, 0x21, 0x00


	//----- nvinfo : EIATTR_KPARAM_INFO
	.align		4
.L_13:
        /*0038*/ 	.byte	0x04, 0x17
        /*003a*/ 	.short	(.L_15 - .L_14)
.L_14:
        /*003c*/ 	.word	0x00000000
        /*0040*/ 	.short	0x0001
        /*0042*/ 	.short	0x0004
        /*0044*/ 	.byte	0x00, 0xf0, 0x11, 0x00


	//----- nvinfo : EIATTR_KPARAM_INFO
	.align		4
.L_15:
        /*0048*/ 	.byte	0x04, 0x17
        /*004a*/ 	.short	(.L_17 - .L_16)
.L_16:
        /*004c*/ 	.word	0x00000000
        /*0050*/ 	.short	0x0000
        /*0052*/ 	.short	0x0000
        /*0054*/ 	.byte	0x00, 0xf0, 0x11, 0x00


	//----- nvinfo : EIATTR_SPARSE_MMA_MASK
	.align		4
.L_17:
        /*0058*/ 	.byte	0x03, 0x50
        /*005a*/ 	.short	0x0000


	//----- nvinfo : EIATTR_MAXREG_COUNT
	.align		4
        /*005c*/ 	.byte	0x03, 0x1b
        /*005e*/ 	.short	0x00ff


	//----- nvinfo : EIATTR_MERCURY_ISA_VERSION
	.align		4
        /*0060*/ 	.byte	0x03, 0x5f
        /*0062*/ 	.short	0x0101


	//----- nvinfo : EIATTR_VRC_CTA_INIT_COUNT
	.align		4
        /*0064*/ 	.byte	0x02, 0x4a
	.zero		1
	.zero		1


	//----- nvinfo : EIATTR_EXIT_INSTR_OFFSETS
	.align		4
        /*0068*/ 	.byte	0x04, 0x1c
        /*006a*/ 	.short	(.L_19 - .L_18)


	//   ....[0]....
.L_18:
        /*006c*/ 	.word	0x00000070


	//   ....[1]....
        /*0070*/ 	.word	0x000000a0


	//   ....[2]....
        /*0074*/ 	.word	0x00000850


	//----- nvinfo : EIATTR_CRS_STACK_SIZE
	.align		4
.L_19:
        /*0078*/ 	.byte	0x04, 0x1e
        /*007a*/ 	.short	(.L_21 - .L_20)
.L_20:
        /*007c*/ 	.word	0x00000000


	//----- nvinfo : EIATTR_CBANK_PARAM_SIZE
	.align		4
.L_21:
        /*0080*/ 	.byte	0x03, 0x19
        /*0082*/ 	.short	0x0020


	//----- nvinfo : EIATTR_PARAM_CBANK
	.align		4
        /*0084*/ 	.byte	0x04, 0x0a
        /*0086*/ 	.short	(.L_23 - .L_22)
	.align		4
.L_22:
        /*0088*/ 	.word	index@(.nv.constant0._Z30int_short_range_nonherm_kerneliiPdS_S_)
        /*008c*/ 	.short	0x0380
        /*008e*/ 	.short	0x0020


	//----- nvinfo : EIATTR_SW_WAR
	.align		4
.L_23:
        /*0090*/ 	.byte	0x04, 0x36
        /*0092*/ 	.short	(.L_25 - .L_24)
.L_24:
        /*0094*/ 	.word	0x00000008
.L_25:


//--------------------- .nv.callgraph             --------------------------
	.section	.nv.callgraph,"",@"SHT_CUDA_CALLGRAPH"
	.align	4
	.sectionentsize	8
	.align		4
        /*0000*/ 	.word	0x00000000
	.align		4
        /*0004*/ 	.word	0xffffffff
	.align		4
        /*0008*/ 	.word	0x00000000
	.align		4
        /*000c*/ 	.word	0xfffffffe
	.align		4
        /*0010*/ 	.word	0x00000000
	.align		4
        /*0014*/ 	.word	0xfffffffd
	.align		4
        /*0018*/ 	.word	0x00000000
	.align		4
        /*001c*/ 	.word	0xfffffffc


//--------------------- .text._Z30int_short_range_nonherm_kerneliiPdS_S_ --------------------------
	.section	.text._Z30int_short_range_nonherm_kerneliiPdS_S_,"ax",@progbits
	.align	128
        .global         _Z30int_short_range_nonherm_kerneliiPdS_S_
        .type           _Z30int_short_range_nonherm_kerneliiPdS_S_,@function
        .size           _Z30int_short_range_nonherm_kerneliiPdS_S_,(.L_x_6 - _Z30int_short_range_nonherm_kerneliiPdS_S_)
        .other          _Z30int_short_range_nonherm_kerneliiPdS_S_,@"STO_CUDA_ENTRY STV_DEFAULT"
_Z30int_short_range_nonherm_kerneliiPdS_S_:
.text._Z30int_short_range_nonherm_kerneliiPdS_S_:
[----:B------:R-:W-:Y:S01]  /*0000*/  LDC R1, c[0x0][0x37c] ;  /* 0x0000df00ff017b82 */ /* 0x000fe20000000800 */
[----:B------:R-:W0:Y:S07]  /*0010*/  S2R R0, SR_TID.X ;  /* 0x0000000000007919 */ /* 0x000e2e0000002100 */
[----:B------:R-:W0:Y:S01]  /*0020*/  S2UR UR4, SR_CTAID.X ;  /* 0x00000000000479c3 */ /* 0x000e220000002500 */
[----:B------:R-:W1:Y:S07]  /*0030*/  LDCU UR5, c[0x0][0x380] ;  /* 0x00007000ff0577ac */ /* 0x000e6e0008000800 */
[----:B------:R-:W0:Y:S02]  /*0040*/  LDC R3, c[0x0][0x360] ;  /* 0x0000d800ff037b82 */ /* 0x000e240000000800 */
[----:B0-----:R-:W-:-:S05]  /*0050*/  IMAD R3, R3, UR4, R0 ;  /* 0x0000000403037c24 */ /* 0x001fca000f8e0200 */
[----:B-1----:R-:W-:-:S13]  /*0060*/  ISETP.GE.AND P0, PT, R3, UR5, PT ;  /* 0x0000000503007c0c */ /* 0x002fda000bf06270 */
[----:B------:R-:W-:Y:S05]  /*0070*/  @P0 EXIT ;  /* 0x000000000000094d */ /* 0x000fea0003800000 */
[----:B------:R-:W0:Y:S02]  /*0080*/  LDC R0, c[0x0][0x384] ;  /* 0x0000e100ff007b82 */ /* 0x000e240000000800 */
[----:B0-----:R-:W-:-:S13]  /*0090*/  ISETP.GE.AND P0, PT, R0, 0x1, PT ;  /* 0x000000010000780c */ /* 0x001fda0003f06270 */
[----:B------:R-:W-:Y:S05]  /*00a0*/  @!P0 EXIT ;  /* 0x000000000000894d */ /* 0x000fea0003800000 */
[----:B------:R-:W0:Y:S02]  /*00b0*/  LDCU.64 UR6, c[0x0][0x358] ;  /* 0x00006b00ff0677ac */ /* 0x000e240008000a00 */
.L_x_4:
[----:B-1----:R-:W1:Y:S02]  /*00c0*/  LDC.64 R8, c[0x0][0x388] ;  /* 0x0000e200ff087b82 */ /* 0x002e640000000a00 */
[----:B-1----:R-:W-:-:S06]  /*00d0*/  IMAD.WIDE R8, R3, 0x8, R8 ;  /* 0x0000000803087825 */ /* 0x002fcc00078e0208 */
[----:B0----5:R-:W5:Y:S01]  /*00e0*/  LDG.E.64 R8, desc[UR6][R8.64] ;  /* 0x0000000608087981 */ /* 0x021f62000c1e1b00 */
[----:B------:R-:W-:-:S07]  /*00f0*/  HFMA2 R0, -RZ, RZ, 0, 0 ;  /* 0x00000000ff007431 */ /* 0x000fce00000001ff */
.L_x_3:
[----:B0-----:R-:W0:Y:S08]  /*0100*/  LDC.64 R10, c[0x0][0x380] ;  /* 0x0000e000ff0a7b82 */ /* 0x001e300000000a00 */
[----:B-1----:R-:W1:Y:S01]  /*0110*/  LDC.64 R12, c[0x0][0x390] ;  /* 0x0000e400ff0c7b82 */ /* 0x002e620000000a00 */
[----:B0-----:R-:W-:-:S04]  /*0120*/  IMAD R7, R0, R10, R3 ;  /* 0x0000000a00077224 */ /* 0x001fc800078e0203 */
[----:B-1----:R-:W-:-:S05]  /*0130*/  IMAD.WIDE R6, R7, 0x8, R12 ;  /* 0x0000000807067825 */ /* 0x002fca00078e020c */
[----:B-----5:R0:W5:Y:S01]  /*0140*/  LDG.E.64 R14, desc[UR6][R6.64] ;  /* 0x00000006060e7981 */ /* 0x020162000c1e1b00 */
[----:B------:R-:W-:Y:S01]  /*0150*/  IMAD R5, R10, R11, RZ ;  /* 0x0000000b0a057224 */ /* 0x000fe200078e02ff */
[----:B------:R-:W-:Y:S02]  /*0160*/  ISETP.NE.AND P0, PT, R11, 0x1, PT ;  /* 0x000000010b00780c */ /* 0x000fe40003f05270 */
[----:B------:R-:W-:Y:S01]  /*0170*/  MOV R2, RZ ;  /* 0x000000ff00027202 */ /* 0x000fe20000000f00 */
[----:B------:R-:W-:-:S04]  /*0180*/  IMAD.WIDE R16, R5, 0x8, R6 ;  /* 0x0000000805107825 */ /* 0x000fc800078e0206 */
[----:B------:R-:W-:-:S04]  /*0190*/  IMAD.WIDE R18, R5, 0x8, R16 ;  /* 0x0000000805127825 */ /* 0x000fc800078e0210 */
[----:B------:R-:W-:Y:S02]  /*01a0*/  IMAD.WIDE R20, R5, 0x8, R18 ;  /* 0x0000000805147825 */ /* 0x000fe400078e0212 */
[----:B0-----:R-:W-:Y:S05]  /*01b0*/  @!P0 BRA `(.L_x_0) ;  /* 0x0000000000fc8947 */ /* 0x001fea0003800000 */
[----:B------:R-:W-:Y:S01]  /*01c0*/  IMAD R4, R5, R0, RZ ;  /* 0x0000000005047224 */ /* 0x000fe200078e02ff */
[----:B------:R-:W-:Y:S02]  /*01d0*/  LOP3.LUT R2, R11, 0x7ffffffe, RZ, 0xc0, !PT ;  /* 0x7ffffffe0b027812 */ /* 0x000fe400078ec0ff */
[----:B------:R-:W-:Y:S01]  /*01e0*/  MOV R35, R3 ;  /* 0x0000000300237202 */ /* 0x000fe20000000f00 */
[----:B------:R-:W-:Y:S01]  /*01f0*/  IMAD R7, R4, 0x3, R3 ;  /* 0x0000000304077824 */ /* 0x000fe200078e0203 */
[----:B------:R-:W-:-:S07]  /*0200*/  IADD3 R4, PT, PT, -R2, RZ, RZ ;  /* 0x000000ff02047210 */ /* 0x000fce0007ffe1ff */
.L_x_1:
[----:B------:R-:W-:Y:S01]  /*0210*/  IMAD.WIDE R24, R35, 0x8, R12 ;  /* 0x0000000823187825 */ /* 0x000fe200078e020c */
[----:B------:R-:W2:Y:S01]  /*0220*/  LDG.E.64 R32, desc[UR6][R16.64] ;  /* 0x0000000610207981 */ /* 0x000ea2000c1e1b00 */
[----:B0-----:R-:W0:Y:S03]  /*0230*/  LDC.64 R28, c[0x0][0x398] ;  /* 0x0000e600ff1c7b82 */ /* 0x001e260000000a00 */
[----:B------:R-:W2:Y:S01]  /*0240*/  LDG.E.64 R26, desc[UR6][R24.64] ;  /* 0x00000006181a7981 */ /* 0x000ea2000c1e1b00 */
[----:B------:R-:W-:-:S05]  /*0250*/  IMAD.WIDE R30, R5, 0x8, R24 ;  /* 0x00000008051e7825 */ /* 0x000fca00078e0218 */
[----:B------:R-:W3:Y:S01]  /*0260*/  LDG.E.64 R22, desc[UR6][R30.64] ;  /* 0x000000061e167981 */ /* 0x000ee2000c1e1b00 */
[----:B0-----:R-:W-:Y:S01]  /*0270*/  IMAD.WIDE R28, R7, 0x8, R28 ;  /* 0x00000008071c7825 */ /* 0x001fe200078e021c */
[----:B---3-5:R-:W-:-:S08]  /*0280*/  DMUL R22, R14, R22 ;  /* 0x000000160e167228 */ /* 0x028fd00000000000 */
[----:B--2---:R-:W-:-:S08]  /*0290*/  DFMA R22, R26, R32, -R22 ;  /* 0x000000201a16722b */ /* 0x004fd00000000816 */
[----:B------:R-:W-:Y:S01]  /*02a0*/  DMUL R36, R8, R22 ;  /* 0x0000001608247228 */ /* 0x000fe20000000000 */
[----:B------:R-:W-:-:S06]  /*02b0*/  IMAD.WIDE R22, R5, 0x8, R30 ;  /* 0x0000000805167825 */ /* 0x000fcc00078e021e */
[----:B------:R0:W-:Y:S04]  /*02c0*/  STG.E.64 desc[UR6][R28.64], R36 ;  /* 0x000000241c007986 */ /* 0x0001e8000c101b06 */
[----:B------:R-:W2:Y:S04]  /*02d0*/  LDG.E.64 R32, desc[UR6][R22.64] ;  /* 0x0000000616207981 */ /* 0x000ea8000c1e1b00 */
[----:B------:R-:W3:Y:S01]  /*02e0*/  LDG.E.64 R30, desc[UR6][R18.64] ;  /* 0x00000006121e7981 */ /* 0x000ee2000c1e1b00 */
[----:B0-----:R-:W-:Y:S01]  /*02f0*/  IMAD.WIDE R36, R5, 0x8, R22 ;  /* 0x0000000805247825 */ /* 0x001fe200078e0216 */
[----:B--2---:R-:W-:-:S08]  /*0300*/  DMUL R32, R14, R32 ;  /* 0x000000200e207228 */ /* 0x004fd00000000000 */
[----:B---3--:R-:W-:Y:S01]  /*0310*/  DFMA R30, R26, R30, -R32 ;  /* 0x0000001e1a1e722b */ /* 0x008fe20000000820 */
[----:B------:R-:W-:-:S07]  /*0320*/  IMAD.WIDE R32, R10, 0x8, R28 ;  /* 0x000000080a207825 */ /* 0x000fce00078e021c */
[----:B------:R-:W-:-:S07]  /*0330*/  DMUL R30, R8, R30 ;  /* 0x0000001e081e7228 */ /* 0x000fce0000000000 */
[----:B------:R0:W-:Y:S04]  /*0340*/  STG.E.64 desc[UR6][R32.64], R30 ;  /* 0x0000001e20007986 */ /* 0x0001e8000c101b06 */
[----:B------:R1:W2:Y:S04]  /*0350*/  LDG.E.64 R28, desc[UR6][R36.64] ;  /* 0x00000006241c7981 */ /* 0x0002a8000c1e1b00 */
[----:B------:R-:W3:Y:S01]  /*0360*/  LDG.E.64 R22, desc[UR6][R20.64] ;  /* 0x0000000614167981 */ /* 0x000ee2000c1e1b00 */
[----:B0-----:R-:W-:-:S04]  /*0370*/  IMAD.WIDE R30, R10, 0x8, R24 ;  /* 0x000000080a1e7825 */ /* 0x001fc800078e0218 */
[----:B-1----:R-:W-:Y:S01]  /*0380*/  IMAD.WIDE R36, R5, 0x8, R30 ;  /* 0x0000000805247825 */ /* 0x002fe200078e021e */
[----:B--2---:R-:W-:-:S08]  /*0390*/  DMUL R28, R14, R28 ;  /* 0x0000001c0e1c7228 */ /* 0x004fd00000000000 */
[----:B---3--:R-:W-:Y:S01]  /*03a0*/  DFMA R28, R26, R22, -R28 ;  /* 0x000000161a1c722b */ /* 0x008fe2000000081c */
[----:B------:R-:W-:-:S07]  /*03b0*/  IMAD.WIDE R26, R10, 0x8, R32 ;  /* 0x000000080a1a7825 */ /* 0x000fce00078e0220 */
[----:B------:R-:W-:-:S07]  /*03c0*/  DMUL R28, R8, R28 ;  /* 0x0000001c081c7228 */ /* 0x000fce0000000000 */
[----:B------:R0:W-:Y:S04]  /*03d0*/  STG.E.64 desc[UR6][R26.64], R28 ;  /* 0x0000001c1a007986 */ /* 0x0001e8000c101b06 */
[----:B------:R-:W2:Y:S04]  /*03e0*/  LDG.E.64 R22, desc[UR6][R36.64] ;  /* 0x0000000624167981 */ /* 0x000ea8000c1e1b00 */
[----:B------:R-:W3:Y:S04]  /*03f0*/  LDG.E.64 R30, desc[UR6][R30.64] ;  /* 0x000000061e1e7981 */ /* 0x000ee8000c1e1b00 */
[----:B------:R-:W3:Y:S01]  /*0400*/  LDG.E.64 R24, desc[UR6][R16.64] ;  /* 0x0000000610187981 */ /* 0x000ee2000c1e1b00 */
[----:B--2---:R-:W-:-:S08]  /*0410*/  DMUL R22, R14, R22 ;  /* 0x000000160e167228 */ /* 0x004fd00000000000 */
[----:B---3--:R-:W-:Y:S01]  /*0420*/  DFMA R22, R30, R24, -R22 ;  /* 0x000000181e16722b */ /* 0x008fe20000000816 */
[----:B------:R-:W-:-:S07]  /*0430*/  IMAD.WIDE R24, R5, 0x8, R36 ;  /* 0x0000000805187825 */ /* 0x000fce00078e0224 */
[----:B------:R-:W-:Y:S01]  /*0440*/  DMUL R32, R8, R22 ;  /* 0x0000001608207228 */ /* 0x000fe20000000000 */
[----:B------:R-:W-:-:S06]  /*0450*/  IMAD.WIDE R22, R10, 0x8, R26 ;  /* 0x000000080a167825 */ /* 0x000fcc00078e021a */
[----:B------:R1:W-:Y:S04]  /*0460*/  STG.E.64 desc[UR6][R22.64], R32 ;  /* 0x0000002016007986 */ /* 0x0003e8000c101b06 */
[----:B0-----:R0:W2:Y:S04]  /*0470*/  LDG.E.64 R28, desc[UR6][R24.64] ;  /* 0x00000006181c7981 */ /* 0x0010a8000c1e1b00 */
[----:B------:R-:W3:Y:S01]  /*0480*/  LDG.E.64 R26, desc[UR6][R18.64] ;  /* 0x00000006121a7981 */ /* 0x000ee2000c1e1b00 */
[----:B0-----:R-:W-:Y:S01]  /*0490*/  IMAD.WIDE R24, R5, 0x8, R24 ;  /* 0x0000000805187825 */ /* 0x001fe200078e0218 */
[----:B--2---:R-:W-:-:S08]  /*04a0*/  DMUL R28, R14, R28 ;  /* 0x0000001c0e1c7228 */ /* 0x004fd00000000000 */
[----:B---3--:R-:W-:Y:S01]  /*04b0*/  DFMA R26, R30, R26, -R28 ;  /* 0x0000001a1e1a722b */ /* 0x008fe2000000081c */
[----:B------:R-:W-:-:S07]  /*04c0*/  IMAD.WIDE R28, R10, 0x8, R22 ;  /* 0x000000080a1c7825 */ /* 0x000fce00078e0216 */
[----:B------:R-:W-:-:S07]  /*04d0*/  DMUL R26, R8, R26 ;  /* 0x0000001a081a7228 */ /* 0x000fce0000000000 */
[----:B------:R0:W-:Y:S04]  /*04e0*/  STG.E.64 desc[UR6][R28.64], R26 ;  /* 0x0000001a1c007986 */ /* 0x0001e8000c101b06 */
[----:B------:R-:W1:Y:S04]  /*04f0*/  LDG.E.64 R24, desc[UR6][R24.64] ;  /* 0x0000000618187981 */ /* 0x000e68000c1e1b00 */
[----:B------:R-:W2:Y:S01]  /*0500*/  LDG.E.64 R36, desc[UR6][R20.64] ;  /* 0x0000000614247981 */ /* 0x000ea2000c1e1b00 */
[----:B------:R-:W-:-:S04]  /*0510*/  IADD3 R4, PT, PT, R4, 0x2, RZ ;  /* 0x0000000204047810 */ /* 0x000fc80007ffe0ff */
[----:B------:R-:W-:Y:S01]  /*0520*/  ISETP.NE.AND P0, PT, R4, RZ, PT ;  /* 0x000000ff0400720c */ /* 0x000fe20003f05270 */
[C---:B------:R-:W-:Y:S01]  /*0530*/  IMAD R7, R10.reuse, 0x6, R7 ;  /* 0x000000060a077824 */ /* 0x040fe200078e0207 */
[----:B------:R-:W-:Y:S01]  /*0540*/  LEA R35, R10, R35, 0x1 ;  /* 0x000000230a237211 */ /* 0x000fe200078e08ff */
[----:B-1----:R-:W-:-:S08]  /*0550*/  DMUL R22, R14, R24 ;  /* 0x000000180e167228 */ /* 0x002fd00000000000 */
[----:B--2---:R-:W-:Y:S01]  /*0560*/  DFMA R22, R30, R36, -R22 ;  /* 0x000000241e16722b */ /* 0x004fe20000000816 */
[----:B------:R-:W-:-:S07]  /*0570*/  IMAD.WIDE R30, R10, 0x8, R28 ;  /* 0x000000080a1e7825 */ /* 0x000fce00078e021c */
[----:B------:R-:W-:-:S07]  /*0580*/  DMUL R22, R8, R22 ;  /* 0x0000001608167228 */ /* 0x000fce0000000000 */
[----:B------:R0:W-:Y:S01]  /*0590*/  STG.E.64 desc[UR6][R30.64], R22 ;  /* 0x000000161e007986 */ /* 0x0001e2000c101b06 */
[----:B------:R-:W-:Y:S05]  /*05a0*/  @P0 BRA `(.L_x_1) ;  /* 0xfffffffc00180947 */ /* 0x000fea000383ffff */
.L_x_0:
[----:B------:R-:W-:-:S04]  /*05b0*/  LOP3.LUT R4, R11, 0x1, RZ, 0xc0, !PT ;  /* 0x000000010b047812 */ /* 0x000fc800078ec0ff */
[----:B------:R-:W-:-:S13]  /*05c0*/  ISETP.NE.U32.AND P0, PT, R4, 0x1, PT ;  /* 0x000000010400780c */ /* 0x000fda0003f05070 */
[----:B------:R-:W-:Y:S05]  /*05d0*/  @P0 BRA `(.L_x_2) ;  /* 0x00000000007c0947 */ /* 0x000fea0003800000 */
[----:B------:R-:W-:Y:S01]  /*05e0*/  IMAD R7, R2, R10, R3 ;  /* 0x0000000a02077224 */ /* 0x000fe200078e0203 */
[----:B------:R-:W2:Y:S01]  /*05f0*/  LDG.E.64 R16, desc[UR6][R16.64] ;  /* 0x0000000610107981 */ /* 0x000ea2000c1e1b00 */
[----:B0-----:R-:W0:Y:S02]  /*0600*/  LDC.64 R22, c[0x0][0x398] ;  /* 0x0000e600ff167b82 */ /* 0x001e240000000a00 */
[----:B------:R-:W-:-:S04]  /*0610*/  IMAD.WIDE R12, R7, 0x8, R12 ;  /* 0x00000008070c7825 */ /* 0x000fc800078e020c */
[----:B------:R-:W-:Y:S02]  /*0620*/  IMAD.WIDE R6, R5, 0x8, R12 ;  /* 0x0000000805067825 */ /* 0x000fe400078e020c */
[----:B------:R-:W2:Y:S04]  /*0630*/  LDG.E.64 R12, desc[UR6][R12.64] ;  /* 0x000000060c0c7981 */ /* 0x000ea8000c1e1b00 */
[----:B------:R1:W3:Y:S01]  /*0640*/  LDG.E.64 R24, desc[UR6][R6.64] ;  /* 0x0000000606187981 */ /* 0x0002e2000c1e1b00 */
[----:B------:R-:W-:-:S04]  /*0650*/  IMAD R27, R0, R11, R2 ;  /* 0x0000000b001b7224 */ /* 0x000fc800078e0202 */
[----:B------:R-:W-:-:S04]  /*0660*/  IMAD R2, R27, R10, RZ ;  /* 0x0000000a1b027224 */ /* 0x000fc800078e02ff */
[----:B------:R-:W-:Y:S02]  /*0670*/  IMAD R27, R2, 0x3, R3 ;  /* 0x00000003021b7824 */ /* 0x000fe400078e0203 */
[----:B-1----:R-:W-:-:S04]  /*0680*/  IMAD.WIDE R6, R5, 0x8, R6 ;  /* 0x0000000805067825 */ /* 0x002fc800078e0206 */
[----:B0-----:R-:W-:Y:S01]  /*0690*/  IMAD.WIDE R22, R27, 0x8, R22 ;  /* 0x000000081b167825 */ /* 0x001fe200078e0216 */
[----:B---3-5:R-:W-:-:S08]  /*06a0*/  DMUL R24, R14, R24 ;  /* 0x000000180e187228 */ /* 0x028fd00000000000 */
[----:B--2---:R-:W-:-:S08]  /*06b0*/  DFMA R24, R12, R16, -R24 ;  /* 0x000000100c18722b */ /* 0x004fd00000000818 */
[----:B------:R-:W-:-:S07]  /*06c0*/  DMUL R24, R8, R24 ;  /* 0x0000001808187228 */ /* 0x000fce0000000000 */
[----:B------:R1:W-:Y:S04]  /*06d0*/  STG.E.64 desc[UR6][R22.64], R24 ;  /* 0x0000001816007986 */ /* 0x0003e8000c101b06 */
[----:B------:R-:W2:Y:S04]  /*06e0*/  LDG.E.64 R16, desc[UR6][R6.64] ;  /* 0x0000000606107981 */ /* 0x000ea8000c1e1b00 */
[----:B------:R-:W3:Y:S01]  /*06f0*/  LDG.E.64 R18, desc[UR6][R18.64] ;  /* 0x0000000612127981 */ /* 0x000ee2000c1e1b00 */
[----:B------:R-:W-:-:S04]  /*0700*/  IMAD.WIDE R26, R10, 0x8, R22 ;  /* 0x000000080a1a7825 */ /* 0x000fc800078e0216 */
[----:B------:R-:W-:Y:S01]  /*0710*/  IMAD.WIDE R4, R5, 0x8, R6 ;  /* 0x0000000805047825 */ /* 0x000fe200078e0206 */
[----:B--2---:R-:W-:-:S08]  /*0720*/  DMUL R16, R14, R16 ;  /* 0x000000100e107228 */ /* 0x004fd00000000000 */
[----:B---3--:R-:W-:-:S08]  /*0730*/  DFMA R16, R12, R18, -R16 ;  /* 0x000000120c10722b */ /* 0x008fd00000000810 */
[----:B------:R-:W-:-:S07]  /*0740*/  DMUL R16, R8, R16 ;  /* 0x0000001008107228 */ /* 0x000fce0000000000 */
[----:B------:R1:W-:Y:S04]  /*0750*/  STG.E.64 desc[UR6][R26.64], R16 ;  /* 0x000000101a007986 */ /* 0x0003e8000c101b06 */
[----:B------:R-:W2:Y:S04]  /*0760*/  LDG.E.64 R4, desc[UR6][R4.64] ;  /* 0x0000000604047981 */ /* 0x000ea8000c1e1b00 */
[----:B------:R-:W3:Y:S01]  /*0770*/  LDG.E.64 R20, desc[UR6][R20.64] ;  /* 0x0000000614147981 */ /* 0x000ee2000c1e1b00 */
[----:B------:R-:W-:Y:S01]  /*0780*/  IMAD.WIDE R6, R10, 0x8, R26 ;  /* 0x000000080a067825 */ /* 0x000fe200078e021a */
[----:B--2---:R-:W-:-:S08]  /*0790*/  DMUL R14, R14, R4 ;  /* 0x000000040e0e7228 */ /* 0x004fd00000000000 */
[----:B---3--:R-:W-:-:S08]  /*07a0*/  DFMA R14, R12, R20, -R14 ;  /* 0x000000140c0e722b */ /* 0x008fd0000000080e */
[----:B------:R-:W-:-:S07]  /*07b0*/  DMUL R14, R8, R14 ;  /* 0x0000000e080e7228 */ /* 0x000fce0000000000 */
[----:B------:R1:W-:Y:S04]  /*07c0*/  STG.E.64 desc[UR6][R6.64], R14 ;  /* 0x0000000e06007986 */ /* 0x0003e8000c101b06 */
.L_x_2:
[----:B------:R-:W-:-:S04]  /*07d0*/  IADD3 R0, PT, PT, R0, 0x1, RZ ;  /* 0x0000000100007810 */ /* 0x000fc80007ffe0ff */
[----:B------:R-:W-:-:S13]  /*07e0*/  ISETP.NE.AND P0, PT, R0, R11, PT ;  /* 0x0000000b0000720c */ /* 0x000fda0003f05270 */
[----:B------:R-:W-:Y:S05]  /*07f0*/  @P0 BRA `(.L_x_3) ;  /* 0xfffffff800400947 */ /* 0x000fea000383ffff */
[----:B------:R-:W2:Y:S01]  /*0800*/  LDCU UR4, c[0x0][0x360] ;  /* 0x00006c00ff0477ac */ /* 0x000ea20008000800 */
[----:B------:R-:W2:Y:S02]  /*0810*/  LDC R0, c[0x0][0x370] ;  /* 0x0000dc00ff007b82 */ /* 0x000ea40000000800 */
[----:B--2---:R-:W-:-:S05]  /*0820*/  IMAD R3, R0, UR4, R3 ;  /* 0x0000000400037c24 */ /* 0x004fca000f8e0203 */
[----:B------:R-:W-:-:S13]  /*0830*/  ISETP.GE.AND P0, PT, R3, R10, PT ;  /* 0x0000000a0300720c */ /* 0x000fda0003f06270 */
[----:B------:R-:W-:Y:S05]  /*0840*/  @!P0 BRA `(.L_x_4) ;  /* 0xfffffff8001c8947 */ /* 0x000fea000383ffff */
[----:B------:R-:W-:Y:S05]  /*0850*/  EXIT ;  /* 0x000000000000794d */ /* 0x000fea0003800000 */
.L_x_5:
[----:B------:R-:W-:-:S00]  /*0860*/  BRA `(.L_x_5) ;  /* 0xfffffffc00fc7947 */ /* 0x000fc0000383ffff */
[----:B------:R-:W-:-:S00]  /*0870*/  NOP ;  /* 0x0000000000007918 */ /* 0x000fc00000000000 */
        /* <DEDUP_REMOVED lines=8> */
.L_x_6:


//--------------------- .nv.shared.reserved.0     --------------------------
	.section	.nv.shared.reserved.0,"aw",@nobits
	.weak		__nv_reservedSMEM_offset_0_alias
	.size		__nv_reservedSMEM_offset_0_alias, 0, 64
	.other		__nv_reservedSMEM_offset_0_alias,@"STO_CUDA_RESERVED_SHARED STV_DEFAULT"
__nv_reservedSMEM_offset_0_alias:
	.zero		0
	.zero		64


//--------------------- .nv.constant0._Z30int_short_range_nonherm_kerneliiPdS_S_ --------------------------
	.section	.nv.constant0._Z30int_short_range_nonherm_kerneliiPdS_S_,"a",@progbits
	.sectionflags	@""
	.align	4
.nv.constant0._Z30int_short_range_nonherm_kerneliiPdS_S_:
	.zero		928


//--------------------- SYMBOLS --------------------------

	.type		.nv.reservedSmem.offset0,@object
	.size		.nv.reservedSmem.offset0,0x4
